//
// Generated by NVIDIA NVVM Compiler
//
// Compiler Build ID: CL-36424714
// Cuda compilation tools, release 13.0, V13.0.88
// Based on NVVM 20.0.0
//

.version 9.0
.target sm_100
.address_size 64

	// .globl	_Z8spmv_CsriPfPiS0_S_S_

.visible .entry _Z8spmv_CsriPfPiS0_S_S_(
	.param .u32 _Z8spmv_CsriPfPiS0_S_S__param_0,
	.param .u64 .ptr .align 1 _Z8spmv_CsriPfPiS0_S_S__param_1,
	.param .u64 .ptr .align 1 _Z8spmv_CsriPfPiS0_S_S__param_2,
	.param .u64 .ptr .align 1 _Z8spmv_CsriPfPiS0_S_S__param_3,
	.param .u64 .ptr .align 1 _Z8spmv_CsriPfPiS0_S_S__param_4,
	.param .u64 .ptr .align 1 _Z8spmv_CsriPfPiS0_S_S__param_5
)
{
	.reg .pred 	%p<11>;
	.reg .b32 	%r<65>;
	.reg .b32 	%f<112>;
	.reg .b64 	%rd<87>;

	ld.param.u32 	%r23, [_Z8spmv_CsriPfPiS0_S_S__param_0];
	ld.param.u64 	%rd8, [_Z8spmv_CsriPfPiS0_S_S__param_1];
	ld.param.u64 	%rd9, [_Z8spmv_CsriPfPiS0_S_S__param_2];
	ld.param.u64 	%rd6, [_Z8spmv_CsriPfPiS0_S_S__param_3];
	ld.param.u64 	%rd10, [_Z8spmv_CsriPfPiS0_S_S__param_4];
	ld.param.u64 	%rd7, [_Z8spmv_CsriPfPiS0_S_S__param_5];
	cvta.to.global.u64 	%rd1, %rd10;
	cvta.to.global.u64 	%rd2, %rd9;
	cvta.to.global.u64 	%rd3, %rd8;
	mov.u32 	%r24, %ctaid.x;
	mov.u32 	%r25, %ntid.x;
	mov.u32 	%r26, %tid.x;
	mad.lo.s32 	%r1, %r24, %r25, %r26;
	setp.ge.s32 	%p1, %r1, %r23;
	@%p1 bra 	$L__BB0_15;
	cvta.to.global.u64 	%rd11, %rd6;
	mul.wide.s32 	%rd12, %r1, 4;
	add.s64 	%rd13, %rd11, %rd12;
	ld.global.u32 	%r60, [%rd13];
	ld.global.u32 	%r3, [%rd13+4];
	setp.ge.s32 	%p2, %r60, %r3;
	mov.f32 	%f111, 0f00000000;
	@%p2 bra 	$L__BB0_14;
	sub.s32 	%r4, %r3, %r60;
	and.b32  	%r5, %r4, 15;
	sub.s32 	%r27, %r60, %r3;
	setp.gt.u32 	%p3, %r27, -16;
	mov.f32 	%f111, 0f00000000;
	@%p3 bra 	$L__BB0_5;
	and.b32  	%r28, %r4, -16;
	neg.s32 	%r58, %r28;
	add.s64 	%rd4, %rd3, 32;
	add.s64 	%rd5, %rd2, 32;
	mov.f32 	%f111, 0f00000000;
$L__BB0_4:
	.pragma "nounroll";
	mul.wide.s32 	%rd14, %r60, 4;
	add.s64 	%rd15, %rd4, %rd14;
	add.s64 	%rd16, %rd5, %rd14;
	ld.global.f32 	%f18, [%rd15+-32];
	ld.global.u32 	%r29, [%rd16+-32];
	mul.wide.s32 	%rd17, %r29, 4;
	add.s64 	%rd18, %rd1, %rd17;
	ld.global.f32 	%f19, [%rd18];
	fma.rn.f32 	%f20, %f18, %f19, %f111;
	ld.global.f32 	%f21, [%rd15+-28];
	ld.global.u32 	%r30, [%rd16+-28];
	mul.wide.s32 	%rd19, %r30, 4;
	add.s64 	%rd20, %rd1, %rd19;
	ld.global.f32 	%f22, [%rd20];
	fma.rn.f32 	%f23, %f21, %f22, %f20;
	ld.global.f32 	%f24, [%rd15+-24];
	ld.global.u32 	%r31, [%rd16+-24];
	mul.wide.s32 	%rd21, %r31, 4;
	add.s64 	%rd22, %rd1, %rd21;
	ld.global.f32 	%f25, [%rd22];
	fma.rn.f32 	%f26, %f24, %f25, %f23;
	ld.global.f32 	%f27, [%rd15+-20];
	ld.global.u32 	%r32, [%rd16+-20];
	mul.wide.s32 	%rd23, %r32, 4;
	add.s64 	%rd24, %rd1, %rd23;
	ld.global.f32 	%f28, [%rd24];
	fma.rn.f32 	%f29, %f27, %f28, %f26;
	ld.global.f32 	%f30, [%rd15+-16];
	ld.global.u32 	%r33, [%rd16+-16];
	mul.wide.s32 	%rd25, %r33, 4;
	add.s64 	%rd26, %rd1, %rd25;
	ld.global.f32 	%f31, [%rd26];
	fma.rn.f32 	%f32, %f30, %f31, %f29;
	ld.global.f32 	%f33, [%rd15+-12];
	ld.global.u32 	%r34, [%rd16+-12];
	mul.wide.s32 	%rd27, %r34, 4;
	add.s64 	%rd28, %rd1, %rd27;
	ld.global.f32 	%f34, [%rd28];
	fma.rn.f32 	%f35, %f33, %f34, %f32;
	ld.global.f32 	%f36, [%rd15+-8];
	ld.global.u32 	%r35, [%rd16+-8];
	mul.wide.s32 	%rd29, %r35, 4;
	add.s64 	%rd30, %rd1, %rd29;
	ld.global.f32 	%f37, [%rd30];
	fma.rn.f32 	%f38, %f36, %f37, %f35;
	ld.global.f32 	%f39, [%rd15+-4];
	ld.global.u32 	%r36, [%rd16+-4];
	mul.wide.s32 	%rd31, %r36, 4;
	add.s64 	%rd32, %rd1, %rd31;
	ld.global.f32 	%f40, [%rd32];
	fma.rn.f32 	%f41, %f39, %f40, %f38;
	ld.global.f32 	%f42, [%rd15];
	ld.global.u32 	%r37, [%rd16];
	mul.wide.s32 	%rd33, %r37, 4;
	add.s64 	%rd34, %rd1, %rd33;
	ld.global.f32 	%f43, [%rd34];
	fma.rn.f32 	%f44, %f42, %f43, %f41;
	ld.global.f32 	%f45, [%rd15+4];
	ld.global.u32 	%r38, [%rd16+4];
	mul.wide.s32 	%rd35, %r38, 4;
	add.s64 	%rd36, %rd1, %rd35;
	ld.global.f32 	%f46, [%rd36];
	fma.rn.f32 	%f47, %f45, %f46, %f44;
	ld.global.f32 	%f48, [%rd15+8];
	ld.global.u32 	%r39, [%rd16+8];
	mul.wide.s32 	%rd37, %r39, 4;
	add.s64 	%rd38, %rd1, %rd37;
	ld.global.f32 	%f49, [%rd38];
	fma.rn.f32 	%f50, %f48, %f49, %f47;
	ld.global.f32 	%f51, [%rd15+12];
	ld.global.u32 	%r40, [%rd16+12];
	mul.wide.s32 	%rd39, %r40, 4;
	add.s64 	%rd40, %rd1, %rd39;
	ld.global.f32 	%f52, [%rd40];
	fma.rn.f32 	%f53, %f51, %f52, %f50;
	ld.global.f32 	%f54, [%rd15+16];
	ld.global.u32 	%r41, [%rd16+16];
	mul.wide.s32 	%rd41, %r41, 4;
	add.s64 	%rd42, %rd1, %rd41;
	ld.global.f32 	%f55, [%rd42];
	fma.rn.f32 	%f56, %f54, %f55, %f53;
	ld.global.f32 	%f57, [%rd15+20];
	ld.global.u32 	%r42, [%rd16+20];
	mul.wide.s32 	%rd43, %r42, 4;
	add.s64 	%rd44, %rd1, %rd43;
	ld.global.f32 	%f58, [%rd44];
	fma.rn.f32 	%f59, %f57, %f58, %f56;
	ld.global.f32 	%f60, [%rd15+24];
	ld.global.u32 	%r43, [%rd16+24];
	mul.wide.s32 	%rd45, %r43, 4;
	add.s64 	%rd46, %rd1, %rd45;
	ld.global.f32 	%f61, [%rd46];
	fma.rn.f32 	%f62, %f60, %f61, %f59;
	ld.global.f32 	%f63, [%rd15+28];
	ld.global.u32 	%r44, [%rd16+28];
	mul.wide.s32 	%rd47, %r44, 4;
	add.s64 	%rd48, %rd1, %rd47;
	ld.global.f32 	%f64, [%rd48];
	fma.rn.f32 	%f111, %f63, %f64, %f62;
	add.s32 	%r60, %r60, 16;
	add.s32 	%r58, %r58, 16;
	setp.ne.s32 	%p4, %r58, 0;
	@%p4 bra 	$L__BB0_4;
$L__BB0_5:
	setp.eq.s32 	%p5, %r5, 0;
	@%p5 bra 	$L__BB0_14;
	and.b32  	%r12, %r4, 7;
	setp.lt.u32 	%p6, %r5, 8;
	@%p6 bra 	$L__BB0_8;
	mul.wide.s32 	%rd49, %r60, 4;
	add.s64 	%rd50, %rd3, %rd49;
	ld.global.f32 	%f66, [%rd50];
	add.s64 	%rd51, %rd2, %rd49;
	ld.global.u32 	%r45, [%rd51];
	mul.wide.s32 	%rd52, %r45, 4;
	add.s64 	%rd53, %rd1, %rd52;
	ld.global.f32 	%f67, [%rd53];
	fma.rn.f32 	%f68, %f66, %f67, %f111;
	ld.global.f32 	%f69, [%rd50+4];
	ld.global.u32 	%r46, [%rd51+4];
	mul.wide.s32 	%rd54, %r46, 4;
	add.s64 	%rd55, %rd1, %rd54;
	ld.global.f32 	%f70, [%rd55];
	fma.rn.f32 	%f71, %f69, %f70, %f68;
	ld.global.f32 	%f72, [%rd50+8];
	ld.global.u32 	%r47, [%rd51+8];
	mul.wide.s32 	%rd56, %r47, 4;
	add.s64 	%rd57, %rd1, %rd56;
	ld.global.f32 	%f73, [%rd57];
	fma.rn.f32 	%f74, %f72, %f73, %f71;
	ld.global.f32 	%f75, [%rd50+12];
	ld.global.u32 	%r48, [%rd51+12];
	mul.wide.s32 	%rd58, %r48, 4;
	add.s64 	%rd59, %rd1, %rd58;
	ld.global.f32 	%f76, [%rd59];
	fma.rn.f32 	%f77, %f75, %f76, %f74;
	ld.global.f32 	%f78, [%rd50+16];
	ld.global.u32 	%r49, [%rd51+16];
	mul.wide.s32 	%rd60, %r49, 4;
	add.s64 	%rd61, %rd1, %rd60;
	ld.global.f32 	%f79, [%rd61];
	fma.rn.f32 	%f80, %f78, %f79, %f77;
	ld.global.f32 	%f81, [%rd50+20];
	ld.global.u32 	%r50, [%rd51+20];
	mul.wide.s32 	%rd62, %r50, 4;
	add.s64 	%rd63, %rd1, %rd62;
	ld.global.f32 	%f82, [%rd63];
	fma.rn.f32 	%f83, %f81, %f82, %f80;
	ld.global.f32 	%f84, [%rd50+24];
	ld.global.u32 	%r51, [%rd51+24];
	mul.wide.s32 	%rd64, %r51, 4;
	add.s64 	%rd65, %rd1, %rd64;
	ld.global.f32 	%f85, [%rd65];
	fma.rn.f32 	%f86, %f84, %f85, %f83;
	ld.global.f32 	%f87, [%rd50+28];
	ld.global.u32 	%r52, [%rd51+28];
	mul.wide.s32 	%rd66, %r52, 4;
	add.s64 	%rd67, %rd1, %rd66;
	ld.global.f32 	%f88, [%rd67];
	fma.rn.f32 	%f111, %f87, %f88, %f86;
	add.s32 	%r60, %r60, 8;
$L__BB0_8:
	setp.eq.s32 	%p7, %r12, 0;
	@%p7 bra 	$L__BB0_14;
	and.b32  	%r15, %r4, 3;
	setp.lt.u32 	%p8, %r12, 4;
	@%p8 bra 	$L__BB0_11;
	mul.wide.s32 	%rd68, %r60, 4;
	add.s64 	%rd69, %rd3, %rd68;
	ld.global.f32 	%f90, [%rd69];
	add.s64 	%rd70, %rd2, %rd68;
	ld.global.u32 	%r53, [%rd70];
	mul.wide.s32 	%rd71, %r53, 4;
	add.s64 	%rd72, %rd1, %rd71;
	ld.global.f32 	%f91, [%rd72];
	fma.rn.f32 	%f92, %f90, %f91, %f111;
	ld.global.f32 	%f93, [%rd69+4];
	ld.global.u32 	%r54, [%rd70+4];
	mul.wide.s32 	%rd73, %r54, 4;
	add.s64 	%rd74, %rd1, %rd73;
	ld.global.f32 	%f94, [%rd74];
	fma.rn.f32 	%f95, %f93, %f94, %f92;
	ld.global.f32 	%f96, [%rd69+8];
	ld.global.u32 	%r55, [%rd70+8];
	mul.wide.s32 	%rd75, %r55, 4;
	add.s64 	%rd76, %rd1, %rd75;
	ld.global.f32 	%f97, [%rd76];
	fma.rn.f32 	%f98, %f96, %f97, %f95;
	ld.global.f32 	%f99, [%rd69+12];
	ld.global.u32 	%r56, [%rd70+12];
	mul.wide.s32 	%rd77, %r56, 4;
	add.s64 	%rd78, %rd1, %rd77;
	ld.global.f32 	%f100, [%rd78];
	fma.rn.f32 	%f111, %f99, %f100, %f98;
	add.s32 	%r60, %r60, 4;
$L__BB0_11:
	setp.eq.s32 	%p9, %r15, 0;
	@%p9 bra 	$L__BB0_14;
	neg.s32 	%r63, %r15;
$L__BB0_13:
	.pragma "nounroll";
	mul.wide.s32 	%rd79, %r60, 4;
	add.s64 	%rd80, %rd2, %rd79;
	add.s64 	%rd81, %rd3, %rd79;
	ld.global.f32 	%f101, [%rd81];
	ld.global.u32 	%r57, [%rd80];
	mul.wide.s32 	%rd82, %r57, 4;
	add.s64 	%rd83, %rd1, %rd82;
	ld.global.f32 	%f102, [%rd83];
	fma.rn.f32 	%f111, %f101, %f102, %f111;
	add.s32 	%r60, %r60, 1;
	add.s32 	%r63, %r63, 1;
	setp.ne.s32 	%p10, %r63, 0;
	@%p10 bra 	$L__BB0_13;
$L__BB0_14:
	cvta.to.global.u64 	%rd84, %rd7;
	add.s64 	%rd86, %rd84, %rd12;
	st.global.f32 	[%rd86], %f111;
$L__BB0_15:
	ret;

}


// ===== COMPILED SASS (sm_100) =====

	.target	sm_100

	.elftype	@"ET_EXEC"


//--------------------- .note.nv.tkinfo           --------------------------
	.section	.note.nv.tkinfo,"",@"SHT_NOTE"
	.sectionflags	@"SHF_NOTE_NV_TKINFO"
	.tkinfo
        /*0018*/ 	.word	0x00000002
        /*0030*/ 	.string	""
        /*0030*/ 	.string	"ptxas"
        /*0030*/ 	.string	"Cuda compilation tools, release 13.0, V13.0.88"
        /*0030*/ 	.string	"Build cuda_13.0.r13.0/compiler.36424714_0"
        /*0030*/ 	.string	"-arch sm_100 -m 64 "



//--------------------- .note.nv.cuinfo           --------------------------
	.section	.note.nv.cuinfo,"",@"SHT_NOTE"
	.sectionflags	@"SHF_NOTE_NV_CUINFO"
        /*0018*/ 	.short	0x0002
        /*001a*/ 	.short	0x0064
        /*001c*/ 	.short	0x0082
	.zero		2


//--------------------- .nv.info                  --------------------------
	.section	.nv.info,"",@"SHT_CUDA_INFO"
	.align	4


	//----- nvinfo : EIATTR_REGCOUNT
	.align		4
        /*0000*/ 	.byte	0x04, 0x2f
        /*0002*/ 	.short	(.L_1 - .L_0)
	.align		4
.L_0:
        /*0004*/ 	.word	index@(_Z8spmv_CsriPfPiS0_S_S_)
        /*0008*/ 	.word	0x00000020


	//----- nvinfo : EIATTR_FRAME_SIZE
	.align		4
.L_1:
        /*000c*/ 	.byte	0x04, 0x11
        /*000e*/ 	.short	(.L_3 - .L_2)
	.align		4
.L_2:
        /*0010*/ 	.word	index@(_Z8spmv_CsriPfPiS0_S_S_)
        /*0014*/ 	.word	0x00000000


	//----- nvinfo : EIATTR_MIN_STACK_SIZE
	.align		4
.L_3:
        /*0018*/ 	.byte	0x04, 0x12
        /*001a*/ 	.short	(.L_5 - .L_4)
	.align		4
.L_4:
        /*001c*/ 	.word	index@(_Z8spmv_CsriPfPiS0_S_S_)
        /*0020*/ 	.word	0x00000000
.L_5:


//--------------------- .nv.compat                --------------------------
	.section	.nv.compat,"",@"SHT_CUDA_COMPAT_INFO"
	.align	4
        /*0000*/ 	.byte	0x02, 0x09, 0x00, 0x00, 0x02, 0x02, 0x01, 0x00, 0x02, 0x05, 0x05, 0x00, 0x03, 0x07, 0x01, 0x01
        /*0010*/ 	.byte	0x02, 0x03, 0x00, 0x00, 0x02, 0x06, 0x01, 0x00, 0x04, 0x0b, 0x08, 0x00, 0x09, 0x00, 0x00, 0x00
        /*0020*/ 	.byte	0x00, 0x00, 0x00, 0x00


//--------------------- .nv.info._Z8spmv_CsriPfPiS0_S_S_ --------------------------
	.section	.nv.info._Z8spmv_CsriPfPiS0_S_S_,"",@"SHT_CUDA_INFO"
	.sectionflags	@""
	.align	4


	//----- nvinfo : EIATTR_CUDA_API_VERSION
	.align		4
        /*0000*/ 	.byte	0x04, 0x37
        /*0002*/ 	.short	(.L_7 - .L_6)
.L_6:
        /*0004*/ 	.word	0x00000082


	//----- nvinfo : EIATTR_KPARAM_INFO
	.align		4
.L_7:
        /*0008*/ 	.byte	0x04, 0x17
        /*000a*/ 	.short	(.L_9 - .L_8)
.L_8:
        /*000c*/ 	.word	0x00000000
        /*0010*/ 	.short	0x0005
        /*0012*/ 	.short	0x0028
        /*0014*/ 	.byte	0x00, 0xf5, 0x21, 0x00


	//----- nvinfo : EIATTR_KPARAM_INFO
	.align		4
.L_9:
        /*0018*/ 	.byte	0x04, 0x17
        /*001a*/ 	.short	(.L_11 - .L_10)
.L_10:
        /*001c*/ 	.word	0x00000000
        /*0020*/ 	.short	0x0004
        /*0022*/ 	.short	0x0020
        /*0024*/ 	.byte	0x00, 0xf5, 0x21, 0x00


	//----- nvinfo : EIATTR_KPARAM_INFO
	.align		4
.L_11:
        /*0028*/ 	.byte	0x04, 0x17
        /*002a*/ 	.short	(.L_13 - .L_12)
.L_12:
        /*002c*/ 	.word	0x00000000
        /*0030*/ 	.short	0x0003
        /*0032*/ 	.short	0x0018
        /*0034*/ 	.byte	0x00, 0xf5, 0x21, 0x00


	//----- nvinfo : EIATTR_KPARAM_INFO
	.align		4
.L_13:
        /*0038*/ 	.byte	0x04, 0x17
        /*003a*/ 	.short	(.L_15 - .L_14)
.L_14:
        /*003c*/ 	.word	0x00000000
        /*0040*/ 	.short	0x0002
        /*0042*/ 	.short	0x0010
        /*0044*/ 	.byte	0x00, 0xf5, 0x21, 0x00


	//----- nvinfo : EIATTR_KPARAM_INFO
	.align		4
.L_15:
        /*0048*/ 	.byte	0x04, 0x17
        /*004a*/ 	.short	(.L_17 - .L_16)
.L_16:
        /*004c*/ 	.word	0x00000000
        /*0050*/ 	.short	0x0001
        /*0052*/ 	.short	0x0008
        /*0054*/ 	.byte	0x00, 0xf5, 0x21, 0x00


	//----- nvinfo : EIATTR_KPARAM_INFO
	.align		4
.L_17:
        /*0058*/ 	.byte	0x04, 0x17
        /*005a*/ 	.short	(.L_19 - .L_18)
.L_18:
        /*005c*/ 	.word	0x00000000
        /*0060*/ 	.short	0x0000
        /*0062*/ 	.short	0x0000
        /*0064*/ 	.byte	0x00, 0xf0, 0x11, 0x00


	//----- nvinfo : EIATTR_SPARSE_MMA_MASK
	.align		4
.L_19:
        /*0068*/ 	.byte	0x03, 0x50
        /*006a*/ 	.short	0x0000


	//----- nvinfo : EIATTR_MAXREG_COUNT
	.align		4
        /*006c*/ 	.byte	0x03, 0x1b
        /*006e*/ 	.short	0x00ff


	//----- nvinfo : EIATTR_MERCURY_ISA_VERSION
	.align		4
        /*0070*/ 	.byte	0x03, 0x5f
        /*0072*/ 	.short	0x0101


	//----- nvinfo : EIATTR_VRC_CTA_INIT_COUNT
	.align		4
        /*0074*/ 	.byte	0x02, 0x4a
	.zero		1
	.zero		1


	//----- nvinfo : EIATTR_EXIT_INSTR_OFFSETS
	.align		4
        /*0078*/ 	.byte	0x04, 0x1c
        /*007a*/ 	.short	(.L_21 - .L_20)


	//   ....[0]....
.L_20:
        /*007c*/ 	.word	0x00000070


	//   ....[1]....
        /*0080*/ 	.word	0x00000e50


	//----- nvinfo : EIATTR_CRS_STACK_SIZE
	.align		4
.L_21:
        /*0084*/ 	.byte	0x04, 0x1e
        /*0086*/ 	.short	(.L_23 - .L_22)
.L_22:
        /*0088*/ 	.word	0x00000000


	//----- nvinfo : EIATTR_CBANK_PARAM_SIZE
	.align		4
.L_23:
        /*008c*/ 	.byte	0x03, 0x19
        /*008e*/ 	.short	0x0030


	//----- nvinfo : EIATTR_PARAM_CBANK
	.align		4
        /*0090*/ 	.byte	0x04, 0x0a
        /*0092*/ 	.short	(.L_25 - .L_24)
	.align		4
.L_24:
        /*0094*/ 	.word	index@(.nv.constant0._Z8spmv_CsriPfPiS0_S_S_)
        /*0098*/ 	.short	0x0380
        /*009a*/ 	.short	0x0030


	//----- nvinfo : EIATTR_SW_WAR
	.align		4
.L_25:
        /*009c*/ 	.byte	0x04, 0x36
        /*009e*/ 	.short	(.L_27 - .L_26)
.L_26:
        /*00a0*/ 	.word	0x00000008
.L_27:


//--------------------- .nv.callgraph             --------------------------
	.section	.nv.callgraph,"",@"SHT_CUDA_CALLGRAPH"
	.align	4
	.sectionentsize	8
	.align		4
        /*0000*/ 	.word	0x00000000
	.align		4
        /*0004*/ 	.word	0xffffffff
	.align		4
        /*0008*/ 	.word	0x00000000
	.align		4
        /*000c*/ 	.word	0xfffffffe
	.align		4
        /*0010*/ 	.word	0x00000000
	.align		4
        /*0014*/ 	.word	0xfffffffd
	.align		4
        /*0018*/ 	.word	0x00000000
	.align		4
        /*001c*/ 	.word	0xfffffffc


//--------------------- .text._Z8spmv_CsriPfPiS0_S_S_ --------------------------
	.section	.text._Z8spmv_CsriPfPiS0_S_S_,"ax",@progbits
	.align	128
        .global         _Z8spmv_CsriPfPiS0_S_S_
        .type           _Z8spmv_CsriPfPiS0_S_S_,@function
        .size           _Z8spmv_CsriPfPiS0_S_S_,(.L_x_11 - _Z8spmv_CsriPfPiS0_S_S_)
        .other          _Z8spmv_CsriPfPiS0_S_S_,@"STO_CUDA_ENTRY STV_DEFAULT"
_Z8spmv_CsriPfPiS0_S_S_:
.text._Z8spmv_CsriPfPiS0_S_S_:
[----:B------:R-:W-:Y:S01]  /*0000*/  LDC R1, c[0x0][0x37c] ;  /* 0x0000df00ff017b82 */ /* 0x000fe20000000800 */
[----:B------:R-:W0:Y:S07]  /*0010*/  S2R R3, SR_TID.X ;  /* 0x0000000000037919 */ /* 0x000e2e0000002100 */
[----:B------:R-:W0:Y:S01]  /*0020*/  S2UR UR4, SR_CTAID.X ;  /* 0x00000000000479c3 */ /* 0x000e220000002500 */
[----:B------:R-:W1:Y:S07]  /*0030*/  LDCU UR5, c[0x0][0x380] ;  /* 0x00007000ff0577ac */ /* 0x000e6e0008000800 */
[----:B------:R-:W0:Y:S02]  /*0040*/  LDC R0, c[0x0][0x360] ;  /* 0x0000d800ff007b82 */ /* 0x000e240000000800 */
[----:B0-----:R-:W-:-:S05]  /*0050*/  IMAD R0, R0, UR4, R3 ;  /* 0x0000000400007c24 */ /* 0x001fca000f8e0203 */
[----:B-1----:R-:W-:-:S13]  /*0060*/  ISETP.GE.AND P0, PT, R0, UR5, PT ;  /* 0x0000000500007c0c */ /* 0x002fda000bf06270 */
[----:B------:R-:W-:Y:S05]  /*0070*/  @P0 EXIT ;  /* 0x000000000000094d */ /* 0x000fea0003800000 */
[----:B------:R-:W0:Y:S01]  /*0080*/  LDC.64 R2, c[0x0][0x398] ;  /* 0x0000e600ff027b82 */ /* 0x000e220000000a00 */
[----:B------:R-:W1:Y:S01]  /*0090*/  LDCU.64 UR4, c[0x0][0x358] ;  /* 0x00006b00ff0477ac */ /* 0x000e620008000a00 */
[----:B0-----:R-:W-:-:S05]  /*00a0*/  IMAD.WIDE R2, R0, 0x4, R2 ;  /* 0x0000000400027825 */ /* 0x001fca00078e0202 */
[----:B-1----:R-:W2:Y:S04]  /*00b0*/  LDG.E R4, desc[UR4][R2.64] ;  /* 0x0000000402047981 */ /* 0x002ea8000c1e1900 */
[----:B------:R-:W2:Y:S01]  /*00c0*/  LDG.E R8, desc[UR4][R2.64+0x4] ;  /* 0x0000040402087981 */ /* 0x000ea2000c1e1900 */
[----:B------:R-:W-:Y:S01]  /*00d0*/  BSSY.RECONVERGENT B0, `(.L_x_0) ;  /* 0x00000d4000007945 */ /* 0x000fe20003800200 */
[----:B------:R-:W-:Y:S01]  /*00e0*/  HFMA2 R6, -RZ, RZ, 0, 0 ;  /* 0x00000000ff067431 */ /* 0x000fe200000001ff */
[----:B--2---:R-:W-:-:S13]  /*00f0*/  ISETP.GE.AND P0, PT, R4, R8, PT ;  /* 0x000000080400720c */ /* 0x004fda0003f06270 */
[----:B------:R-:W-:Y:S05]  /*0100*/  @P0 BRA `(.L_x_1) ;  /* 0x0000000c00400947 */ /* 0x000fea0003800000 */
[----:B------:R-:W-:Y:S01]  /*0110*/  MOV R3, R4 ;  /* 0x0000000400037202 */ /* 0x000fe20000000f00 */
[----:B------:R-:W-:Y:S01]  /*0120*/  BSSY.RECONVERGENT B1, `(.L_x_2) ;  /* 0x0000068000017945 */ /* 0x000fe20003800200 */
[----:B------:R-:W-:Y:S02]  /*0130*/  MOV R6, RZ ;  /* 0x000000ff00067202 */ /* 0x000fe40000000f00 */
[CC--:B------:R-:W-:Y:S02]  /*0140*/  IADD3 R4, PT, PT, R8.reuse, -R3.reuse, RZ ;  /* 0x8000000308047210 */ /* 0x0c0fe40007ffe0ff */
[----:B------:R-:W-:Y:S02]  /*0150*/  IADD3 R8, PT, PT, -R8, R3, RZ ;  /* 0x0000000308087210 */ /* 0x000fe40007ffe1ff */
[----:B------:R-:W-:Y:S02]  /*0160*/  LOP3.LUT R5, R4, 0xf, RZ, 0xc0, !PT ;  /* 0x0000000f04057812 */ /* 0x000fe400078ec0ff */
[----:B------:R-:W-:-:S02]  /*0170*/  ISETP.GT.U32.AND P1, PT, R8, -0x10, PT ;  /* 0xfffffff00800780c */ /* 0x000fc40003f24070 */
[----:B------:R-:W-:-:S11]  /*0180*/  ISETP.NE.AND P0, PT, R5, RZ, PT ;  /* 0x000000ff0500720c */ /* 0x000fd60003f05270 */
[----:B------:R-:W-:Y:S05]  /*0190*/  @P1 BRA `(.L_x_3) ;  /* 0x0000000400801947 */ /* 0x000fea0003800000 */
[----:B------:R-:W0:Y:S01]  /*01a0*/  LDC.64 R12, c[0x0][0x388] ;  /* 0x0000e200ff0c7b82 */ /* 0x000e220000000a00 */
[----:B------:R-:W-:Y:S02]  /*01b0*/  LOP3.LUT R2, R4, 0xfffffff0, RZ, 0xc0, !PT ;  /* 0xfffffff004027812 */ /* 0x000fe400078ec0ff */
[----:B------:R-:W-:Y:S02]  /*01c0*/  MOV R6, RZ ;  /* 0x000000ff00067202 */ /* 0x000fe40000000f00 */
[----:B------:R-:W-:-:S03]  /*01d0*/  IADD3 R2, PT, PT, -R2, RZ, RZ ;  /* 0x000000ff02027210 */ /* 0x000fc60007ffe1ff */
[----:B------:R-:W1:Y:S01]  /*01e0*/  LDC.64 R14, c[0x0][0x390] ;  /* 0x0000e400ff0e7b82 */ /* 0x000e620000000a00 */
[----:B0-----:R-:W-:-:S04]  /*01f0*/  IADD3 R12, P1, PT, R12, 0x20, RZ ;  /* 0x000000200c0c7810 */ /* 0x001fc80007f3e0ff */
[----:B------:R-:W-:Y:S02]  /*0200*/  IADD3.X R13, PT, PT, RZ, R13, RZ, P1, !PT ;  /* 0x0000000dff0d7210 */ /* 0x000fe40000ffe4ff */
[----:B-1----:R-:W-:-:S04]  /*0210*/  IADD3 R14, P2, PT, R14, 0x20, RZ ;  /* 0x000000200e0e7810 */ /* 0x002fc80007f5e0ff */
[----:B------:R-:W-:-:S09]  /*0220*/  IADD3.X R15, PT, PT, RZ, R15, RZ, P2, !PT ;  /* 0x0000000fff0f7210 */ /* 0x000fd200017fe4ff */
.L_x_4:
[C---:B------:R-:W-:Y:S01]  /*0230*/  IMAD.WIDE R20, R3.reuse, 0x4, R14 ;  /* 0x0000000403147825 */ /* 0x040fe200078e020e */
[----:B------:R-:W0:Y:S04]  /*0240*/  LDC.64 R16, c[0x0][0x3a0] ;  /* 0x0000e800ff107b82 */ /* 0x000e280000000a00 */
[----:B------:R-:W0:Y:S04]  /*0250*/  LDG.E R11, desc[UR4][R20.64+-0x20] ;  /* 0xffffe004140b7981 */ /* 0x000e28000c1e1900 */
[----:B------:R-:W2:Y:S04]  /*0260*/  LDG.E R23, desc[UR4][R20.64+-0x1c] ;  /* 0xffffe40414177981 */ /* 0x000ea8000c1e1900 */
[----:B------:R-:W3:Y:S01]  /*0270*/  LDG.E R9, desc[UR4][R20.64+-0x18] ;  /* 0xffffe80414097981 */ /* 0x000ee2000c1e1900 */
[----:B------:R-:W-:-:S03]  /*0280*/  IMAD.WIDE R26, R3, 0x4, R12 ;  /* 0x00000004031a7825 */ /* 0x000fc600078e020c */
[----:B------:R-:W4:Y:S04]  /*0290*/  LDG.E R25, desc[UR4][R20.64+-0x14] ;  /* 0xffffec0414197981 */ /* 0x000f28000c1e1900 */
[----:B------:R-:W5:Y:S04]  /*02a0*/  LDG.E R19, desc[UR4][R26.64+-0x20] ;  /* 0xffffe0041a137981 */ /* 0x000f68000c1e1900 */
[----:B------:R-:W5:Y:S04]  /*02b0*/  LDG.E R18, desc[UR4][R26.64+-0x1c] ;  /* 0xffffe4041a127981 */ /* 0x000f68000c1e1900 */
[----:B------:R-:W5:Y:S01]  /*02c0*/  LDG.E R29, desc[UR4][R20.64+-0x10] ;  /* 0xfffff004141d7981 */ /* 0x000f62000c1e1900 */
[----:B0-----:R-:W-:-:S06]  /*02d0*/  IMAD.WIDE R10, R11, 0x4, R16 ;  /* 0x000000040b0a7825 */ /* 0x001fcc00078e0210 */
[----:B------:R-:W5:Y:S01]  /*02e0*/  LDG.E R10, desc[UR4][R10.64] ;  /* 0x000000040a0a7981 */ /* 0x000f62000c1e1900 */
[----:B--2---:R-:W-:-:S05]  /*02f0*/  IMAD.WIDE R22, R23, 0x4, R16 ;  /* 0x0000000417167825 */ /* 0x004fca00078e0210 */
[----:B------:R-:W2:Y:S01]  /*0300*/  LDG.E R7, desc[UR4][R22.64] ;  /* 0x0000000416077981 */ /* 0x000ea2000c1e1900 */
[----:B---3--:R-:W-:-:S03]  /*0310*/  IMAD.WIDE R8, R9, 0x4, R16 ;  /* 0x0000000409087825 */ /* 0x008fc600078e0210 */
[----:B------:R-:W3:Y:S01]  /*0320*/  LDG.E R11, desc[UR4][R26.64+-0x18] ;  /* 0xffffe8041a0b7981 */ /* 0x000ee2000c1e1900 */
[----:B----4-:R-:W-:-:S03]  /*0330*/  IMAD.WIDE R24, R25, 0x4, R16 ;  /* 0x0000000419187825 */ /* 0x010fc600078e0210 */
[----:B------:R-:W3:Y:S04]  /*0340*/  LDG.E R8, desc[UR4][R8.64] ;  /* 0x0000000408087981 */ /* 0x000ee8000c1e1900 */
[----:B------:R-:W4:Y:S04]  /*0350*/  LDG.E R23, desc[UR4][R20.64+-0xc] ;  /* 0xfffff40414177981 */ /* 0x000f28000c1e1900 */
[----:B------:R-:W4:Y:S01]  /*0360*/  LDG.E R9, desc[UR4][R20.64+-0x8] ;  /* 0xfffff80414097981 */ /* 0x000f22000c1e1900 */
[----:B-----5:R-:W-:-:S03]  /*0370*/  FFMA R28, R19, R10, R6 ;  /* 0x0000000a131c7223 */ /* 0x020fc60000000006 */
[----:B------:R-:W5:Y:S04]  /*0380*/  LDG.E R6, desc[UR4][R24.64] ;  /* 0x0000000418067981 */ /* 0x000f68000c1e1900 */
[----:B------:R-:W5:Y:S01]  /*0390*/  LDG.E R19, desc[UR4][R26.64+-0x14] ;  /* 0xffffec041a137981 */ /* 0x000f62000c1e1900 */
[----:B--2---:R-:W-:Y:S01]  /*03a0*/  FFMA R22, R18, R7, R28 ;  /* 0x0000000712167223 */ /* 0x004fe2000000001c */
[----:B------:R-:W-:Y:S02]  /*03b0*/  IMAD.WIDE R28, R29, 0x4, R16 ;  /* 0x000000041d1c7825 */ /* 0x000fe400078e0210 */
[----:B------:R-:W2:Y:S04]  /*03c0*/  LDG.E R10, desc[UR4][R20.64+-0x4] ;  /* 0xfffffc04140a7981 */ /* 0x000ea8000c1e1900 */
[----:B------:R-:W2:Y:S04]  /*03d0*/  LDG.E R29, desc[UR4][R28.64] ;  /* 0x000000041c1d7981 */ /* 0x000ea8000c1e1900 */
[----:B------:R-:W2:Y:S04]  /*03e0*/  LDG.E R18, desc[UR4][R26.64+-0x10] ;  /* 0xfffff0041a127981 */ /* 0x000ea8000c1e1900 */
[----:B------:R-:W2:Y:S01]  /*03f0*/  LDG.E R7, desc[UR4][R20.64] ;  /* 0x0000000414077981 */ /* 0x000ea2000c1e1900 */
[----:B---3--:R-:W-:Y:S01]  /*0400*/  FFMA R8, R11, R8, R22 ;  /* 0x000000080b087223 */ /* 0x008fe20000000016 */
[----:B----4-:R-:W-:-:S02]  /*0410*/  IMAD.WIDE R22, R23, 0x4, R16 ;  /* 0x0000000417167825 */ /* 0x010fc400078e0210 */
[----:B------:R-:W3:Y:S04]  /*0420*/  LDG.E R11, desc[UR4][R20.64+0x4] ;  /* 0x00000404140b7981 */ /* 0x000ee8000c1e1900 */
[----:B------:R-:W4:Y:S04]  /*0430*/  LDG.E R23, desc[UR4][R22.64] ;  /* 0x0000000416177981 */ /* 0x000f28000c1e1900 */
[----:B------:R-:W4:Y:S04]  /*0440*/  LDG.E R25, desc[UR4][R26.64+-0xc] ;  /* 0xfffff4041a197981 */ /* 0x000f28000c1e1900 */
[----:B------:R-:W4:Y:S04]  /*0450*/  LDG.E R28, desc[UR4][R26.64+-0x8] ;  /* 0xfffff8041a1c7981 */ /* 0x000f28000c1e1900 */
[----:B------:R-:W4:Y:S04]  /*0460*/  LDG.E R22, desc[UR4][R20.64+0x8] ;  /* 0x0000080414167981 */ /* 0x000f28000c1e1900 */
[----:B------:R-:W4:Y:S01]  /*0470*/  LDG.E R24, desc[UR4][R26.64+0x4] ;  /* 0x000004041a187981 */ /* 0x000f22000c1e1900 */
[----:B-----5:R-:W-:Y:S01]  /*0480*/  FFMA R6, R19, R6, R8 ;  /* 0x0000000613067223 */ /* 0x020fe20000000008 */
[----:B------:R-:W-:-:S05]  /*0490*/  IMAD.WIDE R8, R9, 0x4, R16 ;  /* 0x0000000409087825 */ /* 0x000fca00078e0210 */
[----:B------:R0:W5:Y:S01]  /*04a0*/  LDG.E R19, desc[UR4][R8.64] ;  /* 0x0000000408137981 */ /* 0x000162000c1e1900 */
[----:B--2---:R-:W-:-:S03]  /*04b0*/  FFMA R18, R18, R29, R6 ;  /* 0x0000001d12127223 */ /* 0x004fc60000000006 */
[----:B------:R-:W2:Y:S01]  /*04c0*/  LDG.E R29, desc[UR4][R20.64+0x1c] ;  /* 0x00001c04141d7981 */ /* 0x000ea2000c1e1900 */
[----:B0-----:R-:W-:-:S04]  /*04d0*/  IMAD.WIDE R8, R10, 0x4, R16 ;  /* 0x000000040a087825 */ /* 0x001fc800078e0210 */
[--C-:B------:R-:W-:Y:S02]  /*04e0*/  IMAD.WIDE R6, R7, 0x4, R16.reuse ;  /* 0x0000000407067825 */ /* 0x100fe400078e0210 */
[----:B------:R-:W2:Y:S02]  /*04f0*/  LDG.E R8, desc[UR4][R8.64] ;  /* 0x0000000408087981 */ /* 0x000ea4000c1e1900 */
[----:B---3--:R-:W-:Y:S02]  /*0500*/  IMAD.WIDE R10, R11, 0x4, R16 ;  /* 0x000000040b0a7825 */ /* 0x008fe400078e0210 */
[----:B------:R-:W3:Y:S02]  /*0510*/  LDG.E R6, desc[UR4][R6.64] ;  /* 0x0000000406067981 */ /* 0x000ee4000c1e1900 */
[----:B----4-:R-:W-:Y:S02]  /*0520*/  FFMA R23, R25, R23, R18 ;  /* 0x0000001719177223 */ /* 0x010fe40000000012 */
[----:B------:R-:W4:Y:S04]  /*0530*/  LDG.E R10, desc[UR4][R10.64] ;  /* 0x000000040a0a7981 */ /* 0x000f28000c1e1900 */
[----:B------:R-:W2:Y:S04]  /*0540*/  LDG.E R9, desc[UR4][R26.64+-0x4] ;  /* 0xfffffc041a097981 */ /* 0x000ea8000c1e1900 */
[----:B------:R-:W3:Y:S04]  /*0550*/  LDG.E R7, desc[UR4][R26.64] ;  /* 0x000000041a077981 */ /* 0x000ee8000c1e1900 */
[----:B------:R-:W4:Y:S04]  /*0560*/  LDG.E R18, desc[UR4][R20.64+0xc] ;  /* 0x00000c0414127981 */ /* 0x000f28000c1e1900 */
[----:B------:R-:W4:Y:S04]  /*0570*/  LDG.E R25, desc[UR4][R20.64+0x14] ;  /* 0x0000140414197981 */ /* 0x000f28000c1e1900 */
[----:B------:R-:W4:Y:S01]  /*0580*/  LDG.E R11, desc[UR4][R26.64+0x18] ;  /* 0x000018041a0b7981 */ /* 0x000f22000c1e1900 */
[----:B-----5:R-:W-:-:S03]  /*0590*/  FFMA R28, R28, R19, R23 ;  /* 0x000000131c1c7223 */ /* 0x020fc60000000017 */
[----:B------:R-:W5:Y:S04]  /*05a0*/  LDG.E R23, desc[UR4][R20.64+0x10] ;  /* 0x0000100414177981 */ /* 0x000f68000c1e1900 */
[----:B------:R0:W5:Y:S02]  /*05b0*/  LDG.E R19, desc[UR4][R20.64+0x18] ;  /* 0x0000180414137981 */ /* 0x000164000c1e1900 */
[----:B0-----:R-:W-:-:S04]  /*05c0*/  IMAD.WIDE R20, R22, 0x4, R16 ;  /* 0x0000000416147825 */ /* 0x001fc800078e0210 */
[----:B--2---:R-:W-:Y:S02]  /*05d0*/  FFMA R8, R9, R8, R28 ;  /* 0x0000000809087223 */ /* 0x004fe4000000001c */
[----:B------:R-:W2:Y:S02]  /*05e0*/  LDG.E R9, desc[UR4][R26.64+0x10] ;  /* 0x000010041a097981 */ /* 0x000ea4000c1e1900 */
[----:B---3--:R-:W-:Y:S02]  /*05f0*/  FFMA R7, R7, R6, R8 ;  /* 0x0000000607077223 */ /* 0x008fe40000000008 */
[----:B------:R-:W3:Y:S02]  /*0600*/  LDG.E R8, desc[UR4][R26.64+0xc] ;  /* 0x00000c041a087981 */ /* 0x000ee4000c1e1900 */
[----:B----4-:R-:W-:Y:S02]  /*0610*/  FFMA R6, R24, R10, R7 ;  /* 0x0000000a18067223 */ /* 0x010fe40000000007 */
[----:B------:R-:W4:Y:S04]  /*0620*/  LDG.E R7, desc[UR4][R26.64+0x8] ;  /* 0x000008041a077981 */ /* 0x000f28000c1e1900 */
[----:B------:R-:W2:Y:S04]  /*0630*/  LDG.E R10, desc[UR4][R26.64+0x14] ;  /* 0x000014041a0a7981 */ /* 0x000ea8000c1e1900 */
[----:B------:R-:W2:Y:S01]  /*0640*/  LDG.E R26, desc[UR4][R26.64+0x1c] ;  /* 0x00001c041a1a7981 */ /* 0x000ea2000c1e1900 */
[----:B------:R-:W-:-:S06]  /*0650*/  IMAD.WIDE R24, R25, 0x4, R16 ;  /* 0x0000000419187825 */ /* 0x000fcc00078e0210 */
[----:B------:R-:W2:Y:S04]  /*0660*/  LDG.E R25, desc[UR4][R24.64] ;  /* 0x0000000418197981 */ /* 0x000ea8000c1e1900 */
[----:B------:R0:W4:Y:S02]  /*0670*/  LDG.E R27, desc[UR4][R20.64] ;  /* 0x00000004141b7981 */ /* 0x000124000c1e1900 */
[----:B0-----:R-:W-:-:S06]  /*0680*/  IMAD.WIDE R20, R18, 0x4, R16 ;  /* 0x0000000412147825 */ /* 0x001fcc00078e0210 */
[----:B------:R-:W3:Y:S01]  /*0690*/  LDG.E R21, desc[UR4][R20.64] ;  /* 0x0000000414157981 */ /* 0x000ee2000c1e1900 */
[----:B-----5:R-:W-:-:S04]  /*06a0*/  IMAD.WIDE R22, R23, 0x4, R16 ;  /* 0x0000000417167825 */ /* 0x020fc800078e0210 */
[--C-:B------:R-:W-:Y:S02]  /*06b0*/  IMAD.WIDE R18, R19, 0x4, R16.reuse ;  /* 0x0000000413127825 */ /* 0x100fe400078e0210 */
[----:B------:R-:W2:Y:S02]  /*06c0*/  LDG.E R22, desc[UR4][R22.64] ;  /* 0x0000000416167981 */ /* 0x000ea4000c1e1900 */
[----:B------:R-:W-:Y:S02]  /*06d0*/  IMAD.WIDE R16, R29, 0x4, R16 ;  /* 0x000000041d107825 */ /* 0x000fe400078e0210 */
[----:B------:R-:W5:Y:S04]  /*06e0*/  LDG.E R18, desc[UR4][R18.64] ;  /* 0x0000000412127981 */ /* 0x000f68000c1e1900 */
[----:B------:R-:W5:Y:S01]  /*06f0*/  LDG.E R16, desc[UR4][R16.64] ;  /* 0x0000000410107981 */ /* 0x000f62000c1e1900 */
[----:B------:R-:W-:-:S04]  /*0700*/  IADD3 R2, PT, PT, R2, 0x10, RZ ;  /* 0x0000001002027810 */ /* 0x000fc80007ffe0ff */
[----:B------:R-:W-:Y:S02]  /*0710*/  ISETP.NE.AND P1, PT, R2, RZ, PT ;  /* 0x000000ff0200720c */ /* 0x000fe40003f25270 */
[----:B------:R-:W-:Y:S01]  /*0720*/  IADD3 R3, PT, PT, R3, 0x10, RZ ;  /* 0x0000001003037810 */ /* 0x000fe20007ffe0ff */
[----:B----4-:R-:W-:-:S04]  /*0730*/  FFMA R7, R7, R27, R6 ;  /* 0x0000001b07077223 */ /* 0x010fc80000000006 */
[----:B---3--:R-:W-:-:S04]  /*0740*/  FFMA R8, R8, R21, R7 ;  /* 0x0000001508087223 */ /* 0x008fc80000000007 */
[----:B--2---:R-:W-:-:S04]  /*0750*/  FFMA R9, R9, R22, R8 ;  /* 0x0000001609097223 */ /* 0x004fc80000000008 */
[----:B------:R-:W-:-:S04]  /*0760*/  FFMA R10, R10, R25, R9 ;  /* 0x000000190a0a7223 */ /* 0x000fc80000000009 */
[----:B-----5:R-:W-:-:S04]  /*0770*/  FFMA R11, R11, R18, R10 ;  /* 0x000000120b0b7223 */ /* 0x020fc8000000000a */
[----:B------:R-:W-:Y:S01]  /*0780*/  FFMA R6, R26, R16, R11 ;  /* 0x000000101a067223 */ /* 0x000fe2000000000b */
[----:B------:R-:W-:Y:S06]  /*0790*/  @P1 BRA `(.L_x_4) ;  /* 0xfffffff800a41947 */ /* 0x000fec000383ffff */
.L_x_3:
[----:B------:R-:W-:Y:S05]  /*07a0*/  BSYNC.RECONVERGENT B1 ;  /* 0x0000000000017941 */ /* 0x000fea0003800200 */
.L_x_2:
[----:B------:R-:W-:Y:S05]  /*07b0*/  @!P0 BRA `(.L_x_1) ;  /* 0x0000000400948947 */ /* 0x000fea0003800000 */
[----:B------:R-:W-:Y:S01]  /*07c0*/  ISETP.GE.U32.AND P0, PT, R5, 0x8, PT ;  /* 0x000000080500780c */ /* 0x000fe20003f06070 */
[----:B------:R-:W-:Y:S01]  /*07d0*/  BSSY.RECONVERGENT B1, `(.L_x_5) ;  /* 0x0000032000017945 */ /* 0x000fe20003800200 */
[----:B------:R-:W-:-:S04]  /*07e0*/  LOP3.LUT R24, R4, 0x7, RZ, 0xc0, !PT ;  /* 0x0000000704187812 */ /* 0x000fc800078ec0ff */
[----:B------:R-:W-:-:S07]  /*07f0*/  ISETP.NE.AND P1, PT, R24, RZ, PT ;  /* 0x000000ff1800720c */ /* 0x000fce0003f25270 */
[----:B------:R-:W-:Y:S06]  /*0800*/  @!P0 BRA `(.L_x_6) ;  /* 0x0000000000b88947 */ /* 0x000fec0003800000 */
[----:B------:R-:W0:Y:S08]  /*0810*/  LDC.64 R20, c[0x0][0x390] ;  /* 0x0000e400ff147b82 */ /* 0x000e300000000a00 */
[----:B------:R-:W1:Y:S08]  /*0820*/  LDC.64 R10, c[0x0][0x3a0] ;  /* 0x0000e800ff0a7b82 */ /* 0x000e700000000a00 */
[----:B------:R-:W2:Y:S01]  /*0830*/  LDC.64 R8, c[0x0][0x388] ;  /* 0x0000e200ff087b82 */ /* 0x000ea20000000a00 */
[----:B0-----:R-:W-:-:S05]  /*0840*/  IMAD.WIDE R20, R3, 0x4, R20 ;  /* 0x0000000403147825 */ /* 0x001fca00078e0214 */
[----:B------:R-:W1:Y:S04]  /*0850*/  LDG.E R29, desc[UR4][R20.64] ;  /* 0x00000004141d7981 */ /* 0x000e68000c1e1900 */
[----:B------:R-:W3:Y:S04]  /*0860*/  LDG.E R27, desc[UR4][R20.64+0x4] ;  /* 0x00000404141b7981 */ /* 0x000ee8000c1e1900 */
[----:B------:R-:W4:Y:S04]  /*0870*/  LDG.E R25, desc[UR4][R20.64+0x8] ;  /* 0x0000080414197981 */ /* 0x000f28000c1e1900 */
[----:B------:R-:W5:Y:S04]  /*0880*/  LDG.E R13, desc[UR4][R20.64+0xc] ;  /* 0x00000c04140d7981 */ /* 0x000f68000c1e1900 */
[----:B------:R-:W5:Y:S04]  /*0890*/  LDG.E R15, desc[UR4][R20.64+0x10] ;  /* 0x00001004140f7981 */ /* 0x000f68000c1e1900 */
[----:B------:R-:W5:Y:S04]  /*08a0*/  LDG.E R17, desc[UR4][R20.64+0x14] ;  /* 0x0000140414117981 */ /* 0x000f68000c1e1900 */
[----:B------:R-:W5:Y:S04]  /*08b0*/  LDG.E R19, desc[UR4][R20.64+0x18] ;  /* 0x0000180414137981 */ /* 0x000f68000c1e1900 */
[----:B------:R4:W5:Y:S01]  /*08c0*/  LDG.E R23, desc[UR4][R20.64+0x1c] ;  /* 0x00001c0414177981 */ /* 0x000962000c1e1900 */
[----:B--2---:R-:W-:-:S05]  /*08d0*/  IMAD.WIDE R8, R3, 0x4, R8 ;  /* 0x0000000403087825 */ /* 0x004fca00078e0208 */
[----:B------:R-:W2:Y:S04]  /*08e0*/  LDG.E R7, desc[UR4][R8.64] ;  /* 0x0000000408077981 */ /* 0x000ea8000c1e1900 */
[----:B------:R-:W2:Y:S01]  /*08f0*/  LDG.E R22, desc[UR4][R8.64+0x8] ;  /* 0x0000080408167981 */ /* 0x000ea2000c1e1900 */
[----:B-1----:R-:W-:-:S04]  /*0900*/  IMAD.WIDE R28, R29, 0x4, R10 ;  /* 0x000000041d1c7825 */ /* 0x002fc800078e020a */
[--C-:B---3--:R-:W-:Y:S01]  /*0910*/  IMAD.WIDE R26, R27, 0x4, R10.reuse ;  /* 0x000000041b1a7825 */ /* 0x108fe200078e020a */
[----:B------:R-:W2:Y:S03]  /*0920*/  LDG.E R5, desc[UR4][R28.64] ;  /* 0x000000041c057981 */ /* 0x000ea6000c1e1900 */
[--C-:B----4-:R-:W-:Y:S01]  /*0930*/  IMAD.WIDE R20, R25, 0x4, R10.reuse ;  /* 0x0000000419147825 */ /* 0x110fe200078e020a */
[----:B------:R-:W3:Y:S04]  /*0940*/  LDG.E R2, desc[UR4][R26.64] ;  /* 0x000000041a027981 */ /* 0x000ee8000c1e1900 */
[----:B------:R-:W3:Y:S01]  /*0950*/  LDG.E R25, desc[UR4][R8.64+0x4] ;  /* 0x0000040408197981 */ /* 0x000ee2000c1e1900 */
[----:B-----5:R-:W-:-:S03]  /*0960*/  IMAD.WIDE R12, R13, 0x4, R10 ;  /* 0x000000040d0c7825 */ /* 0x020fc600078e020a */
[----:B------:R-:W4:Y:S01]  /*0970*/  LDG.E R21, desc[UR4][R20.64] ;  /* 0x0000000414157981 */ /* 0x000f22000c1e1900 */
[----:B------:R-:W-:-:S03]  /*0980*/  IMAD.WIDE R14, R15, 0x4, R10 ;  /* 0x000000040f0e7825 */ /* 0x000fc600078e020a */
[----:B------:R-:W5:Y:S01]  /*0990*/  LDG.E R13, desc[UR4][R12.64] ;  /* 0x000000040c0d7981 */ /* 0x000f62000c1e1900 */
[----:B------:R-:W-:-:S03]  /*09a0*/  IMAD.WIDE R16, R17, 0x4, R10 ;  /* 0x0000000411107825 */ /* 0x000fc600078e020a */
[----:B------:R-:W5:Y:S01]  /*09b0*/  LDG.E R28, desc[UR4][R8.64+0xc] ;  /* 0x00000c04081c7981 */ /* 0x000f62000c1e1900 */
[----:B------:R-:W-:-:S03]  /*09c0*/  IMAD.WIDE R18, R19, 0x4, R10 ;  /* 0x0000000413127825 */ /* 0x000fc600078e020a */
[----:B------:R-:W5:Y:S04]  /*09d0*/  LDG.E R14, desc[UR4][R14.64] ;  /* 0x000000040e0e7981 */ /* 0x000f68000c1e1900 */
[----:B------:R-:W5:Y:S01]  /*09e0*/  LDG.E R29, desc[UR4][R8.64+0x10] ;  /* 0x00001004081d7981 */ /* 0x000f62000c1e1900 */
[----:B------:R-:W-:-:S03]  /*09f0*/  IMAD.WIDE R10, R23, 0x4, R10 ;  /* 0x00000004170a7825 */ /* 0x000fc600078e020a */
[----:B------:R-:W5:Y:S04]  /*0a00*/  LDG.E R17, desc[UR4][R16.64] ;  /* 0x0000000410117981 */ /* 0x000f68000c1e1900 */
[----:B------:R-:W5:Y:S04]  /*0a10*/  LDG.E R26, desc[UR4][R8.64+0x14] ;  /* 0x00001404081a7981 */ /* 0x000f68000c1e1900 */
[----:B------:R-:W5:Y:S04]  /*0a20*/  LDG.E R18, desc[UR4][R18.64] ;  /* 0x0000000412127981 */ /* 0x000f68000c1e1900 */
[----:B------:R-:W5:Y:S04]  /*0a30*/  LDG.E R23, desc[UR4][R8.64+0x18] ;  /* 0x0000180408177981 */ /* 0x000f68000c1e1900 */
[----:B------:R-:W5:Y:S04]  /*0a40*/  LDG.E R12, desc[UR4][R8.64+0x1c] ;  /* 0x00001c04080c7981 */ /* 0x000f68000c1e1900 */
[----:B------:R-:W5:Y:S01]  /*0a50*/  LDG.E R10, desc[UR4][R10.64] ;  /* 0x000000040a0a7981 */ /* 0x000f62000c1e1900 */
[----:B------:R-:W-:Y:S01]  /*0a60*/  IADD3 R3, PT, PT, R3, 0x8, RZ ;  /* 0x0000000803037810 */ /* 0x000fe20007ffe0ff */
[----:B--2---:R-:W-:-:S04]  /*0a70*/  FFMA R6, R7, R5, R6 ;  /* 0x0000000507067223 */ /* 0x004fc80000000006 */
[----:B---3--:R-:W-:-:S04]  /*0a80*/  FFMA R25, R25, R2, R6 ;  /* 0x0000000219197223 */ /* 0x008fc80000000006 */
[----:B----4-:R-:W-:-:S04]  /*0a90*/  FFMA R21, R22, R21, R25 ;  /* 0x0000001516157223 */ /* 0x010fc80000000019 */
[----:B-----5:R-:W-:-:S04]  /*0aa0*/  FFMA R28, R28, R13, R21 ;  /* 0x0000000d1c1c7223 */ /* 0x020fc80000000015 */
[----:B------:R-:W-:-:S04]  /*0ab0*/  FFMA R29, R29, R14, R28 ;  /* 0x0000000e1d1d7223 */ /* 0x000fc8000000001c */
[----:B------:R-:W-:-:S04]  /*0ac0*/  FFMA R26, R26, R17, R29 ;  /* 0x000000111a1a7223 */ /* 0x000fc8000000001d */
[----:B------:R-:W-:-:S04]  /*0ad0*/  FFMA R23, R23, R18, R26 ;  /* 0x0000001217177223 */ /* 0x000fc8000000001a */
[----:B------:R-:W-:-:S07]  /*0ae0*/  FFMA R6, R12, R10, R23 ;  /* 0x0000000a0c067223 */ /* 0x000fce0000000017 */
.L_x_6:
[----:B------:R-:W-:Y:S05]  /*0af0*/  BSYNC.RECONVERGENT B1 ;  /* 0x0000000000017941 */ /* 0x000fea0003800200 */
.L_x_5:
[----:B------:R-:W-:Y:S05]  /*0b00*/  @!P1 BRA `(.L_x_1) ;  /* 0x0000000000c09947 */ /* 0x000fea0003800000 */
[----:B------:R-:W-:Y:S01]  /*0b10*/  ISETP.GE.U32.AND P0, PT, R24, 0x4, PT ;  /* 0x000000041800780c */ /* 0x000fe20003f06070 */
[----:B------:R-:W-:Y:S01]  /*0b20*/  BSSY.RECONVERGENT B1, `(.L_x_7) ;  /* 0x000001e000017945 */ /* 0x000fe20003800200 */
[----:B------:R-:W-:-:S04]  /*0b30*/  LOP3.LUT R4, R4, 0x3, RZ, 0xc0, !PT ;  /* 0x0000000304047812 */ /* 0x000fc800078ec0ff */
[----:B------:R-:W-:-:S07]  /*0b40*/  ISETP.NE.AND P1, PT, R4, RZ, PT ;  /* 0x000000ff0400720c */ /* 0x000fce0003f25270 */
[----:B------:R-:W-:Y:S06]  /*0b50*/  @!P0 BRA `(.L_x_8) ;  /* 0x0000000000688947 */ /* 0x000fec0003800000 */
[----:B------:R-:W0:Y:S08]  /*0b60*/  LDC.64 R8, c[0x0][0x390] ;  /* 0x0000e400ff087b82 */ /* 0x000e300000000a00 */
[----:B------:R-:W1:Y:S01]  /*0b70*/  LDC.64 R10, c[0x0][0x388] ;  /* 0x0000e200ff0a7b82 */ /* 0x000e620000000a00 */
[----:B0-----:R-:W-:-:S07]  /*0b80*/  IMAD.WIDE R12, R3, 0x4, R8 ;  /* 0x00000004030c7825 */ /* 0x001fce00078e0208 */
[----:B------:R-:W0:Y:S01]  /*0b90*/  LDC.64 R8, c[0x0][0x3a0] ;  /* 0x0000e800ff087b82 */ /* 0x000e220000000a00 */
[----:B------:R-:W0:Y:S04]  /*0ba0*/  LDG.E R15, desc[UR4][R12.64] ;  /* 0x000000040c0f7981 */ /* 0x000e28000c1e1900 */
[----:B------:R-:W2:Y:S04]  /*0bb0*/  LDG.E R17, desc[UR4][R12.64+0x4] ;  /* 0x000004040c117981 */ /* 0x000ea8000c1e1900 */
[----:B------:R-:W3:Y:S04]  /*0bc0*/  LDG.E R19, desc[UR4][R12.64+0x8] ;  /* 0x000008040c137981 */ /* 0x000ee8000c1e1900 */
[----:B------:R-:W4:Y:S01]  /*0bd0*/  LDG.E R7, desc[UR4][R12.64+0xc] ;  /* 0x00000c040c077981 */ /* 0x000f22000c1e1900 */
[----:B-1----:R-:W-:-:S05]  /*0be0*/  IMAD.WIDE R10, R3, 0x4, R10 ;  /* 0x00000004030a7825 */ /* 0x002fca00078e020a */
[----:B------:R-:W5:Y:S04]  /*0bf0*/  LDG.E R5, desc[UR4][R10.64] ;  /* 0x000000040a057981 */ /* 0x000f68000c1e1900 */
[----:B------:R-:W5:Y:S04]  /*0c00*/  LDG.E R2, desc[UR4][R10.64+0x4] ;  /* 0x000004040a027981 */ /* 0x000f68000c1e1900 */
[----:B------:R-:W5:Y:S01]  /*0c10*/  LDG.E R13, desc[UR4][R10.64+0xc] ;  /* 0x00000c040a0d7981 */ /* 0x000f62000c1e1900 */
[----:B0-----:R-:W-:-:S04]  /*0c20*/  IMAD.WIDE R14, R15, 0x4, R8 ;  /* 0x000000040f0e7825 */ /* 0x001fc800078e0208 */
[--C-:B--2---:R-:W-:Y:S02]  /*0c30*/  IMAD.WIDE R16, R17, 0x4, R8.reuse ;  /* 0x0000000411107825 */ /* 0x104fe400078e0208 */
[----:B------:R-:W5:Y:S02]  /*0c40*/  LDG.E R14, desc[UR4][R14.64] ;  /* 0x000000040e0e7981 */ /* 0x000f64000c1e1900 */
[--C-:B---3--:R-:W-:Y:S02]  /*0c50*/  IMAD.WIDE R18, R19, 0x4, R8.reuse ;  /* 0x0000000413127825 */ /* 0x108fe400078e0208 */
[----:B------:R-:W2:Y:S02]  /*0c60*/  LDG.E R16, desc[UR4][R16.64] ;  /* 0x0000000410107981 */ /* 0x000ea4000c1e1900 */
[----:B----4-:R-:W-:Y:S02]  /*0c70*/  IMAD.WIDE R8, R7, 0x4, R8 ;  /* 0x0000000407087825 */ /* 0x010fe400078e0208 */
[----:B------:R-:W3:Y:S04]  /*0c80*/  LDG.E R18, desc[UR4][R18.64] ;  /* 0x0000000412127981 */ /* 0x000ee8000c1e1900 */
[----:B------:R-:W3:Y:S04]  /*0c90*/  LDG.E R7, desc[UR4][R10.64+0x8] ;  /* 0x000008040a077981 */ /* 0x000ee8000c1e1900 */
[----:B------:R-:W4:Y:S01]  /*0ca0*/  LDG.E R8, desc[UR4][R8.64] ;  /* 0x0000000408087981 */ /* 0x000f22000c1e1900 */
[----:B------:R-:W-:Y:S01]  /*0cb0*/  IADD3 R3, PT, PT, R3, 0x4, RZ ;  /* 0x0000000403037810 */ /* 0x000fe20007ffe0ff */
[----:B-----5:R-:W-:-:S04]  /*0cc0*/  FFMA R5, R5, R14, R6 ;  /* 0x0000000e05057223 */ /* 0x020fc80000000006 */
[----:B--2---:R-:W-:-:S04]  /*0cd0*/  FFMA R2, R2, R16, R5 ;  /* 0x0000001002027223 */ /* 0x004fc80000000005 */
[----:B---3--:R-:W-:-:S04]  /*0ce0*/  FFMA R2, R7, R18, R2 ;  /* 0x0000001207027223 */ /* 0x008fc80000000002 */
[----:B----4-:R-:W-:-:S07]  /*0cf0*/  FFMA R6, R13, R8, R2 ;  /* 0x000000080d067223 */ /* 0x010fce0000000002 */
.L_x_8:
[----:B------:R-:W-:Y:S05]  /*0d00*/  BSYNC.RECONVERGENT B1 ;  /* 0x0000000000017941 */ /* 0x000fea0003800200 */
.L_x_7:
[----:B------:R-:W-:Y:S05]  /*0d10*/  @!P1 BRA `(.L_x_1) ;  /* 0x00000000003c9947 */ /* 0x000fea0003800000 */
[----:B------:R-:W0:Y:S01]  /*0d20*/  LDC.64 R16, c[0x0][0x3a0] ;  /* 0x0000e800ff107b82 */ /* 0x000e220000000a00 */
[----:B------:R-:W-:-:S07]  /*0d30*/  IADD3 R2, PT, PT, -R4, RZ, RZ ;  /* 0x000000ff04027210 */ /* 0x000fce0007ffe1ff */
[----:B------:R-:W1:Y:S08]  /*0d40*/  LDC.64 R12, c[0x0][0x390] ;  /* 0x0000e400ff0c7b82 */ /* 0x000e700000000a00 */
[----:B------:R-:W2:Y:S02]  /*0d50*/  LDC.64 R14, c[0x0][0x388] ;  /* 0x0000e200ff0e7b82 */ /* 0x000ea40000000a00 */
.L_x_9:
[----:B-1----:R-:W-:-:S06]  /*0d60*/  IMAD.WIDE R4, R3, 0x4, R12 ;  /* 0x0000000403047825 */ /* 0x002fcc00078e020c */
[----:B------:R-:W0:Y:S01]  /*0d70*/  LDG.E R5, desc[UR4][R4.64] ;  /* 0x0000000404057981 */ /* 0x000e22000c1e1900 */
[----:B--2---:R-:W-:-:S06]  /*0d80*/  IMAD.WIDE R8, R3, 0x4, R14 ;  /* 0x0000000403087825 */ /* 0x004fcc00078e020e */
[----:B------:R-:W2:Y:S01]  /*0d90*/  LDG.E R9, desc[UR4][R8.64] ;  /* 0x0000000408097981 */ /* 0x000ea2000c1e1900 */
[----:B------:R-:W-:Y:S01]  /*0da0*/  IADD3 R2, PT, PT, R2, 0x1, RZ ;  /* 0x0000000102027810 */ /* 0x000fe20007ffe0ff */
[----:B0-----:R-:W-:-:S06]  /*0db0*/  IMAD.WIDE R10, R5, 0x4, R16 ;  /* 0x00000004050a7825 */ /* 0x001fcc00078e0210 */
[----:B------:R-:W2:Y:S01]  /*0dc0*/  LDG.E R10, desc[UR4][R10.64] ;  /* 0x000000040a0a7981 */ /* 0x000ea2000c1e1900 */
[----:B------:R-:W-:Y:S02]  /*0dd0*/  ISETP.NE.AND P0, PT, R2, RZ, PT ;  /* 0x000000ff0200720c */ /* 0x000fe40003f05270 */
[----:B------:R-:W-:Y:S01]  /*0de0*/  IADD3 R3, PT, PT, R3, 0x1, RZ ;  /* 0x0000000103037810 */ /* 0x000fe20007ffe0ff */
[----:B--2---:R-:W-:-:S10]  /*0df0*/  FFMA R6, R9, R10, R6 ;  /* 0x0000000a09067223 */ /* 0x004fd40000000006 */
[----:B------:R-:W-:Y:S05]  /*0e00*/  @P0 BRA `(.L_x_9) ;  /* 0xfffffffc00d40947 */ /* 0x000fea000383ffff */
.L_x_1:
[----:B------:R-:W-:Y:S05]  /*0e10*/  BSYNC.RECONVERGENT B0 ;  /* 0x0000000000007941 */ /* 0x000fea0003800200 */
.L_x_0:
[----:B------:R-:W0:Y:S02]  /*0e20*/  LDC.64 R2, c[0x0][0x3a8] ;  /* 0x0000ea00ff027b82 */ /* 0x000e240000000a00 */
[----:B0-----:R-:W-:-:S05]  /*0e30*/  IMAD.WIDE R2, R0, 0x4, R2 ;  /* 0x0000000400027825 */ /* 0x001fca00078e0202 */
[----:B------:R-:W-:Y:S01]  /*0e40*/  STG.E desc[UR4][R2.64], R6 ;  /* 0x0000000602007986 */ /* 0x000fe2000c101904 */
[----:B------:R-:W-:Y:S05]  /*0e50*/  EXIT ;  /* 0x000000000000794d */ /* 0x000fea0003800000 */
.L_x_10:
[----:B------:R-:W-:-:S00]  /*0e60*/  BRA `(.L_x_10) ;  /* 0xfffffffc00fc7947 */ /* 0x000fc0000383ffff */
[----:B------:R-:W-:-:S00]  /*0e70*/  NOP ;  /* 0x0000000000007918 */ /* 0x000fc00000000000 */
        /* <DEDUP_REMOVED lines=8> */
.L_x_11:


//--------------------- .nv.shared.reserved.0     --------------------------
	.section	.nv.shared.reserved.0,"aw",@nobits
	.weak		__nv_reservedSMEM_offset_0_alias
	.size		__nv_reservedSMEM_offset_0_alias, 0, 64
	.other		__nv_reservedSMEM_offset_0_alias,@"STO_CUDA_RESERVED_SHARED STV_DEFAULT"
__nv_reservedSMEM_offset_0_alias:
	.zero		0
	.zero		64


//--------------------- .nv.constant0._Z8spmv_CsriPfPiS0_S_S_ --------------------------
	.section	.nv.constant0._Z8spmv_CsriPfPiS0_S_S_,"a",@progbits
	.sectionflags	@""
	.align	4
.nv.constant0._Z8spmv_CsriPfPiS0_S_S_:
	.zero		944


//--------------------- SYMBOLS --------------------------

	.type		.nv.reservedSmem.offset0,@object
	.size		.nv.reservedSmem.offset0,0x4
